//
// Generated by NVIDIA NVVM Compiler
//
// Compiler Build ID: CL-36424714
// Cuda compilation tools, release 13.0, V13.0.88
// Based on NVVM 20.0.0
//

.version 9.0
.target sm_100
.address_size 64

	// .globl	_Z13stencil_basicPKfPfi

.visible .entry _Z13stencil_basicPKfPfi(
	.param .u64 .ptr .align 1 _Z13stencil_basicPKfPfi_param_0,
	.param .u64 .ptr .align 1 _Z13stencil_basicPKfPfi_param_1,
	.param .u32 _Z13stencil_basicPKfPfi_param_2
)
{
	.reg .pred 	%p<4>;
	.reg .b32 	%r<8>;
	.reg .b32 	%f<9>;
	.reg .b64 	%rd<14>;

	ld.param.u64 	%rd3, [_Z13stencil_basicPKfPfi_param_0];
	ld.param.u64 	%rd4, [_Z13stencil_basicPKfPfi_param_1];
	ld.param.u32 	%r2, [_Z13stencil_basicPKfPfi_param_2];
	mov.u32 	%r3, %tid.x;
	mov.u32 	%r4, %ctaid.x;
	mov.u32 	%r5, %ntid.x;
	mad.lo.s32 	%r1, %r4, %r5, %r3;
	setp.ge.s32 	%p1, %r1, %r2;
	@%p1 bra 	$L__BB0_4;
	cvta.to.global.u64 	%rd5, %rd3;
	setp.gt.s32 	%p2, %r1, 0;
	cvt.s64.s32 	%rd1, %r1;
	add.s32 	%r6, %r1, -1;
	cvt.u64.u32 	%rd6, %r6;
	selp.b64 	%rd7, %rd6, %rd1, %p2;
	shl.b64 	%rd8, %rd7, 2;
	add.s64 	%rd9, %rd5, %rd8;
	ld.global.f32 	%f1, [%rd9];
	mul.wide.s32 	%rd10, %r1, 4;
	add.s64 	%rd2, %rd5, %rd10;
	ld.global.f32 	%f2, [%rd2];
	add.s32 	%r7, %r2, -1;
	setp.ge.s32 	%p3, %r1, %r7;
	mov.f32 	%f8, %f2;
	@%p3 bra 	$L__BB0_3;
	ld.global.f32 	%f8, [%rd2+4];
$L__BB0_3:
	add.f32 	%f5, %f1, %f2;
	add.f32 	%f6, %f5, %f8;
	div.rn.f32 	%f7, %f6, 0f40400000;
	cvta.to.global.u64 	%rd11, %rd4;
	shl.b64 	%rd12, %rd1, 2;
	add.s64 	%rd13, %rd11, %rd12;
	st.global.f32 	[%rd13], %f7;
$L__BB0_4:
	ret;

}


// ===== COMPILED SASS (sm_100) =====

	.target	sm_100

	.elftype	@"ET_EXEC"


//--------------------- .note.nv.tkinfo           --------------------------
	.section	.note.nv.tkinfo,"",@"SHT_NOTE"
	.sectionflags	@"SHF_NOTE_NV_TKINFO"
	.tkinfo
        /*0018*/ 	.word	0x00000002
        /*0030*/ 	.string	""
        /*0030*/ 	.string	"ptxas"
        /*0030*/ 	.string	"Cuda compilation tools, release 13.0, V13.0.88"
        /*0030*/ 	.string	"Build cuda_13.0.r13.0/compiler.36424714_0"
        /*0030*/ 	.string	"-arch sm_100 -m 64 "



//--------------------- .note.nv.cuinfo           --------------------------
	.section	.note.nv.cuinfo,"",@"SHT_NOTE"
	.sectionflags	@"SHF_NOTE_NV_CUINFO"
        /*0018*/ 	.short	0x0002
        /*001a*/ 	.short	0x0064
        /*001c*/ 	.short	0x0082
	.zero		2


//--------------------- .nv.info                  --------------------------
	.section	.nv.info,"",@"SHT_CUDA_INFO"
	.align	4


	//----- nvinfo : EIATTR_REGCOUNT
	.align		4
        /*0000*/ 	.byte	0x04, 0x2f
        /*0002*/ 	.short	(.L_1 - .L_0)
	.align		4
.L_0:
        /*0004*/ 	.word	index@(_Z13stencil_basicPKfPfi)
        /*0008*/ 	.word	0x0000000e


	//----- nvinfo : EIATTR_FRAME_SIZE
	.align		4
.L_1:
        /*000c*/ 	.byte	0x04, 0x11
        /*000e*/ 	.short	(.L_3 - .L_2)
	.align		4
.L_2:
        /*0010*/ 	.word	index@($__internal_0_$__cuda_sm3x_div_rn_noftz_f32_slowpath)
        /*0014*/ 	.word	0x00000000


	//----- nvinfo : EIATTR_FRAME_SIZE
	.align		4
.L_3:
        /*0018*/ 	.byte	0x04, 0x11
        /*001a*/ 	.short	(.L_5 - .L_4)
	.align		4
.L_4:
        /*001c*/ 	.word	index@(_Z13stencil_basicPKfPfi)
        /*0020*/ 	.word	0x00000000


	//----- nvinfo : EIATTR_MIN_STACK_SIZE
	.align		4
.L_5:
        /*0024*/ 	.byte	0x04, 0x12
        /*0026*/ 	.short	(.L_7 - .L_6)
	.align		4
.L_6:
        /*0028*/ 	.word	index@(_Z13stencil_basicPKfPfi)
        /*002c*/ 	.word	0x00000000
.L_7:


//--------------------- .nv.compat                --------------------------
	.section	.nv.compat,"",@"SHT_CUDA_COMPAT_INFO"
	.align	4
        /*0000*/ 	.byte	0x02, 0x09, 0x00, 0x00, 0x02, 0x02, 0x01, 0x00, 0x02, 0x05, 0x05, 0x00, 0x03, 0x07, 0x01, 0x01
        /*0010*/ 	.byte	0x02, 0x03, 0x00, 0x00, 0x02, 0x06, 0x01, 0x00, 0x04, 0x0b, 0x08, 0x00, 0x01, 0x00, 0x00, 0x00
        /*0020*/ 	.byte	0x00, 0x00, 0x00, 0x00


//--------------------- .nv.info._Z13stencil_basicPKfPfi --------------------------
	.section	.nv.info._Z13stencil_basicPKfPfi,"",@"SHT_CUDA_INFO"
	.sectionflags	@""
	.align	4


	//----- nvinfo : EIATTR_CUDA_API_VERSION
	.align		4
        /*0000*/ 	.byte	0x04, 0x37
        /*0002*/ 	.short	(.L_9 - .L_8)
.L_8:
        /*0004*/ 	.word	0x00000082


	//----- nvinfo : EIATTR_KPARAM_INFO
	.align		4
.L_9:
        /*0008*/ 	.byte	0x04, 0x17
        /*000a*/ 	.short	(.L_11 - .L_10)
.L_10:
        /*000c*/ 	.word	0x00000000
        /*0010*/ 	.short	0x0002
        /*0012*/ 	.short	0x0010
        /*0014*/ 	.byte	0x00, 0xf0, 0x11, 0x00


	//----- nvinfo : EIATTR_KPARAM_INFO
	.align		4
.L_11:
        /*0018*/ 	.byte	0x04, 0x17
        /*001a*/ 	.short	(.L_13 - .L_12)
.L_12:
        /*001c*/ 	.word	0x00000000
        /*0020*/ 	.short	0x0001
        /*0022*/ 	.short	0x0008
        /*0024*/ 	.byte	0x00, 0xf5, 0x21, 0x00


	//----- nvinfo : EIATTR_KPARAM_INFO
	.align		4
.L_13:
        /*0028*/ 	.byte	0x04, 0x17
        /*002a*/ 	.short	(.L_15 - .L_14)
.L_14:
        /*002c*/ 	.word	0x00000000
        /*0030*/ 	.short	0x0000
        /*0032*/ 	.short	0x0000
        /*0034*/ 	.byte	0x00, 0xf5, 0x21, 0x00


	//----- nvinfo : EIATTR_SPARSE_MMA_MASK
	.align		4
.L_15:
        /*0038*/ 	.byte	0x03, 0x50
        /*003a*/ 	.short	0x0000


	//----- nvinfo : EIATTR_MAXREG_COUNT
	.align		4
        /*003c*/ 	.byte	0x03, 0x1b
        /*003e*/ 	.short	0x00ff


	//----- nvinfo : EIATTR_MERCURY_ISA_VERSION
	.align		4
        /*0040*/ 	.byte	0x03, 0x5f
        /*0042*/ 	.short	0x0101


	//----- nvinfo : EIATTR_VRC_CTA_INIT_COUNT
	.align		4
        /*0044*/ 	.byte	0x02, 0x4a
	.zero		1
	.zero		1


	//----- nvinfo : EIATTR_EXIT_INSTR_OFFSETS
	.align		4
        /*0048*/ 	.byte	0x04, 0x1c
        /*004a*/ 	.short	(.L_17 - .L_16)


	//   ....[0]....
.L_16:
        /*004c*/ 	.word	0x00000070


	//   ....[1]....
        /*0050*/ 	.word	0x000002c0


	//----- nvinfo : EIATTR_CRS_STACK_SIZE
	.align		4
.L_17:
        /*0054*/ 	.byte	0x04, 0x1e
        /*0056*/ 	.short	(.L_19 - .L_18)
.L_18:
        /*0058*/ 	.word	0x00000000


	//----- nvinfo : EIATTR_CBANK_PARAM_SIZE
	.align		4
.L_19:
        /*005c*/ 	.byte	0x03, 0x19
        /*005e*/ 	.short	0x0014


	//----- nvinfo : EIATTR_PARAM_CBANK
	.align		4
        /*0060*/ 	.byte	0x04, 0x0a
        /*0062*/ 	.short	(.L_21 - .L_20)
	.align		4
.L_20:
        /*0064*/ 	.word	index@(.nv.constant0._Z13stencil_basicPKfPfi)
        /*0068*/ 	.short	0x0380
        /*006a*/ 	.short	0x0014


	//----- nvinfo : EIATTR_SW_WAR
	.align		4
.L_21:
        /*006c*/ 	.byte	0x04, 0x36
        /*006e*/ 	.short	(.L_23 - .L_22)
.L_22:
        /*0070*/ 	.word	0x00000008
.L_23:


//--------------------- .nv.callgraph             --------------------------
	.section	.nv.callgraph,"",@"SHT_CUDA_CALLGRAPH"
	.align	4
	.sectionentsize	8
	.align		4
        /*0000*/ 	.word	0x00000000
	.align		4
        /*0004*/ 	.word	0xffffffff
	.align		4
        /*0008*/ 	.word	0x00000000
	.align		4
        /*000c*/ 	.word	0xfffffffe
	.align		4
        /*0010*/ 	.word	0x00000000
	.align		4
        /*0014*/ 	.word	0xfffffffd
	.align		4
        /*0018*/ 	.word	0x00000000
	.align		4
        /*001c*/ 	.word	0xfffffffc


//--------------------- .text._Z13stencil_basicPKfPfi --------------------------
	.section	.text._Z13stencil_basicPKfPfi,"ax",@progbits
	.align	128
        .global         _Z13stencil_basicPKfPfi
        .type           _Z13stencil_basicPKfPfi,@function
        .size           _Z13stencil_basicPKfPfi,(.L_x_15 - _Z13stencil_basicPKfPfi)
        .other          _Z13stencil_basicPKfPfi,@"STO_CUDA_ENTRY STV_DEFAULT"
_Z13stencil_basicPKfPfi:
.text._Z13stencil_basicPKfPfi:
[----:B------:R-:W-:Y:S01]  /*0000*/  LDC R1, c[0x0][0x37c] ;  /* 0x0000df00ff017b82 */ /* 0x000fe20000000800 */
[----:B------:R-:W0:Y:S07]  /*0010*/  S2R R2, SR_TID.X ;  /* 0x0000000000027919 */ /* 0x000e2e0000002100 */
[----:B------:R-:W0:Y:S01]  /*0020*/  S2UR UR5, SR_CTAID.X ;  /* 0x00000000000579c3 */ /* 0x000e220000002500 */
[----:B------:R-:W1:Y:S07]  /*0030*/  LDCU UR4, c[0x0][0x390] ;  /* 0x00007200ff0477ac */ /* 0x000e6e0008000800 */
[----:B------:R-:W0:Y:S02]  /*0040*/  LDC R3, c[0x0][0x360] ;  /* 0x0000d800ff037b82 */ /* 0x000e240000000800 */
[----:B0-----:R-:W-:-:S05]  /*0050*/  IMAD R2, R3, UR5, R2 ;  /* 0x0000000503027c24 */ /* 0x001fca000f8e0202 */
[----:B-1----:R-:W-:-:S13]  /*0060*/  ISETP.GE.AND P0, PT, R2, UR4, PT ;  /* 0x0000000402007c0c */ /* 0x002fda000bf06270 */
[----:B------:R-:W-:Y:S05]  /*0070*/  @P0 EXIT ;  /* 0x000000000000094d */ /* 0x000fea0003800000 */
[----:B------:R-:W0:Y:S01]  /*0080*/  LDC.64 R4, c[0x0][0x380] ;  /* 0x0000e000ff047b82 */ /* 0x000e220000000a00 */
[----:B------:R-:W1:Y:S01]  /*0090*/  LDCU.64 UR6, c[0x0][0x358] ;  /* 0x00006b00ff0677ac */ /* 0x000e620008000a00 */
[----:B------:R-:W2:Y:S01]  /*00a0*/  LDCU.64 UR8, c[0x0][0x380] ;  /* 0x00007000ff0877ac */ /* 0x000ea20008000a00 */
[----:B0-----:R-:W-:-:S05]  /*00b0*/  IMAD.WIDE R4, R2, 0x4, R4 ;  /* 0x0000000402047825 */ /* 0x001fca00078e0204 */
[----:B-1----:R-:W3:Y:S01]  /*00c0*/  LDG.E R9, desc[UR6][R4.64] ;  /* 0x0000000604097981 */ /* 0x002ee2000c1e1900 */
[C---:B------:R-:W-:Y:S01]  /*00d0*/  VIADD R7, R2.reuse, 0xffffffff ;  /* 0xffffffff02077836 */ /* 0x040fe20000000000 */
[----:B------:R-:W-:Y:S01]  /*00e0*/  ISETP.GT.AND P0, PT, R2, RZ, PT ;  /* 0x000000ff0200720c */ /* 0x000fe20003f04270 */
[----:B------:R-:W-:Y:S01]  /*00f0*/  UIADD3 UR4, UPT, UPT, UR4, -0x1, URZ ;  /* 0xffffffff04047890 */ /* 0x000fe2000fffe0ff */
[----:B------:R-:W-:Y:S02]  /*0100*/  SHF.R.S32.HI R3, RZ, 0x1f, R2 ;  /* 0x0000001fff037819 */ /* 0x000fe40000011402 */
[----:B------:R-:W-:Y:S02]  /*0110*/  SEL R7, R7, R2, P0 ;  /* 0x0000000207077207 */ /* 0x000fe40000000000 */
[----:B------:R-:W-:Y:S02]  /*0120*/  SEL R0, R3, RZ, !P0 ;  /* 0x000000ff03007207 */ /* 0x000fe40004000000 */
[----:B--2---:R-:W-:-:S02]  /*0130*/  LEA R6, P1, R7, UR8, 0x2 ;  /* 0x0000000807067c11 */ /* 0x004fc4000f8210ff */
[----:B------:R-:W-:Y:S02]  /*0140*/  ISETP.GE.AND P0, PT, R2, UR4, PT ;  /* 0x0000000402007c0c */ /* 0x000fe4000bf06270 */
[----:B------:R-:W-:-:S05]  /*0150*/  LEA.HI.X R7, R7, UR9, R0, 0x2, P1 ;  /* 0x0000000907077c11 */ /* 0x000fca00088f1400 */
[----:B------:R-:W2:Y:S01]  /*0160*/  LDG.E R6, desc[UR6][R6.64] ;  /* 0x0000000606067981 */ /* 0x000ea2000c1e1900 */
[----:B---3--:R-:W-:-:S06]  /*0170*/  IMAD.MOV.U32 R0, RZ, RZ, R9 ;  /* 0x000000ffff007224 */ /* 0x008fcc00078e0009 */
[----:B------:R-:W3:Y:S01]  /*0180*/  @!P0 LDG.E R0, desc[UR6][R4.64+0x4] ;  /* 0x0000040604008981 */ /* 0x000ee2000c1e1900 */
[----:B------:R-:W-:Y:S02]  /*0190*/  IMAD.MOV.U32 R11, RZ, RZ, 0x3eaaaaab ;  /* 0x3eaaaaabff0b7424 */ /* 0x000fe400078e00ff */
[----:B------:R-:W-:Y:S02]  /*01a0*/  IMAD.MOV.U32 R8, RZ, RZ, 0x40400000 ;  /* 0x40400000ff087424 */ /* 0x000fe400078e00ff */
[----:B--2---:R-:W-:Y:S02]  /*01b0*/  FADD R9, R6, R9 ;  /* 0x0000000906097221 */ /* 0x004fe40000000000 */
[----:B------:R-:W-:Y:S01]  /*01c0*/  FFMA R8, R11, -R8, 1 ;  /* 0x3f8000000b087423 */ /* 0x000fe20000000808 */
[----:B------:R-:W-:Y:S01]  /*01d0*/  BSSY.RECONVERGENT B1, `(.L_x_0) ;  /* 0x000000a000017945 */ /* 0x000fe20003800200 */
[----:B---3--:R-:W-:-:S04]  /*01e0*/  FADD R0, R9, R0 ;  /* 0x0000000009007221 */ /* 0x008fc80000000000 */
[----:B------:R-:W0:Y:S01]  /*01f0*/  FCHK P0, R0, 3 ;  /* 0x4040000000007902 */ /* 0x000e220000000000 */
[----:B------:R-:W-:-:S04]  /*0200*/  FFMA R9, R8, R11, 0.3333333432674407959 ;  /* 0x3eaaaaab08097423 */ /* 0x000fc8000000000b */
[----:B------:R-:W-:-:S04]  /*0210*/  FFMA R8, R0, R9, RZ ;  /* 0x0000000900087223 */ /* 0x000fc800000000ff */
[----:B------:R-:W-:-:S04]  /*0220*/  FFMA R10, R8, -3, R0 ;  /* 0xc0400000080a7823 */ /* 0x000fc80000000000 */
[----:B------:R-:W-:Y:S01]  /*0230*/  FFMA R9, R9, R10, R8 ;  /* 0x0000000a09097223 */ /* 0x000fe20000000008 */
[----:B0-----:R-:W-:Y:S06]  /*0240*/  @!P0 BRA `(.L_x_1) ;  /* 0x0000000000088947 */ /* 0x001fec0003800000 */
[----:B------:R-:W-:-:S07]  /*0250*/  MOV R4, 0x270 ;  /* 0x0000027000047802 */ /* 0x000fce0000000f00 */
[----:B------:R-:W-:Y:S05]  /*0260*/  CALL.REL.NOINC `($__internal_0_$__cuda_sm3x_div_rn_noftz_f32_slowpath) ;  /* 0x0000000000187944 */ /* 0x000fea0003c00000 */
.L_x_1:
[----:B------:R-:W-:Y:S05]  /*0270*/  BSYNC.RECONVERGENT B1 ;  /* 0x0000000000017941 */ /* 0x000fea0003800200 */
.L_x_0:
[----:B------:R-:W0:Y:S02]  /*0280*/  LDCU.64 UR4, c[0x0][0x388] ;  /* 0x00007100ff0477ac */ /* 0x000e240008000a00 */
[----:B0-----:R-:W-:-:S04]  /*0290*/  LEA R4, P0, R2, UR4, 0x2 ;  /* 0x0000000402047c11 */ /* 0x001fc8000f8010ff */
[----:B------:R-:W-:-:S05]  /*02a0*/  LEA.HI.X R5, R2, UR5, R3, 0x2, P0 ;  /* 0x0000000502057c11 */ /* 0x000fca00080f1403 */
[----:B------:R-:W-:Y:S01]  /*02b0*/  STG.E desc[UR6][R4.64], R9 ;  /* 0x0000000904007986 */ /* 0x000fe2000c101906 */
[----:B------:R-:W-:Y:S05]  /*02c0*/  EXIT ;  /* 0x000000000000794d */ /* 0x000fea0003800000 */
        .weak           $__internal_0_$__cuda_sm3x_div_rn_noftz_f32_slowpath
        .type           $__internal_0_$__cuda_sm3x_div_rn_noftz_f32_slowpath,@function
        .size           $__internal_0_$__cuda_sm3x_div_rn_noftz_f32_slowpath,(.L_x_15 - $__internal_0_$__cuda_sm3x_div_rn_noftz_f32_slowpath)
$__internal_0_$__cuda_sm3x_div_rn_noftz_f32_slowpath:
[--C-:B------:R-:W-:Y:S01]  /*02d0*/  SHF.R.U32.HI R5, RZ, 0x17, R0.reuse ;  /* 0x00000017ff057819 */ /* 0x100fe20000011600 */
[----:B------:R-:W-:Y:S04]  /*02e0*/  BSSY.RECONVERGENT B0, `(.L_x_2) ;  /* 0x000005c000007945 */ /* 0x000fe80003800200 */
[----:B------:R-:W-:Y:S01]  /*02f0*/  BSSY.RELIABLE B2, `(.L_x_3) ;  /* 0x000001a000027945 */ /* 0x000fe20003800100 */
[----:B------:R-:W-:Y:S01]  /*0300*/  LOP3.LUT R7, R5, 0xff, RZ, 0xc0, !PT ;  /* 0x000000ff05077812 */ /* 0x000fe200078ec0ff */
[----:B------:R-:W-:-:S04]  /*0310*/  IMAD.MOV.U32 R5, RZ, RZ, R0 ;  /* 0x000000ffff057224 */ /* 0x000fc800078e0000 */
[----:B------:R-:W-:-:S05]  /*0320*/  VIADD R8, R7, 0xffffffff ;  /* 0xffffffff07087836 */ /* 0x000fca0000000000 */
[----:B------:R-:W-:-:S13]  /*0330*/  ISETP.GT.U32.OR P0, PT, R8, 0xfd, !PT ;  /* 0x000000fd0800780c */ /* 0x000fda0007f04470 */
[----:B------:R-:W-:Y:S01]  /*0340*/  @!P0 IMAD.MOV.U32 R6, RZ, RZ, RZ ;  /* 0x000000ffff068224 */ /* 0x000fe200078e00ff */
[----:B------:R-:W-:Y:S06]  /*0350*/  @!P0 BRA `(.L_x_4) ;  /* 0x00000000004c8947 */ /* 0x000fec0003800000 */
[----:B------:R-:W-:-:S13]  /*0360*/  FSETP.GTU.FTZ.AND P0, PT, |R0|, +INF , PT ;  /* 0x7f8000000000780b */ /* 0x000fda0003f1c200 */
[----:B------:R-:W-:Y:S05]  /*0370*/  @P0 BREAK.RELIABLE B2 ;  /* 0x0000000000020942 */ /* 0x000fea0003800100 */
[----:B------:R-:W-:Y:S05]  /*0380*/  @P0 BRA `(.L_x_5) ;  /* 0x0000000400400947 */ /* 0x000fea0003800000 */
[----:B------:R-:W-:-:S05]  /*0390*/  IMAD.MOV.U32 R6, RZ, RZ, 0x40400000 ;  /* 0x40400000ff067424 */ /* 0x000fca00078e00ff */
[----:B------:R-:W-:-:S13]  /*03a0*/  LOP3.LUT P0, RZ, R6, 0x7fffffff, R5, 0xc8, !PT ;  /* 0x7fffffff06ff7812 */ /* 0x000fda000780c805 */
[----:B------:R-:W-:Y:S05]  /*03b0*/  @!P0 BREAK.RELIABLE B2 ;  /* 0x0000000000028942 */ /* 0x000fea0003800100 */
[----:B------:R-:W-:Y:S05]  /*03c0*/  @!P0 BRA `(.L_x_6) ;  /* 0x0000000400288947 */ /* 0x000fea0003800000 */
[----:B------:R-:W-:-:S13]  /*03d0*/  LOP3.LUT P0, RZ, R5, 0x7fffffff, RZ, 0xc0, !PT ;  /* 0x7fffffff05ff7812 */ /* 0x000fda000780c0ff */
[----:B------:R-:W-:Y:S05]  /*03e0*/  @!P0 BREAK.RELIABLE B2 ;  /* 0x0000000000028942 */ /* 0x000fea0003800100 */
[----:B------:R-:W-:Y:S05]  /*03f0*/  @!P0 BRA `(.L_x_7) ;  /* 0x0000000400148947 */ /* 0x000fea0003800000 */
[----:B------:R-:W-:Y:S02]  /*0400*/  FSETP.NEU.FTZ.AND P1, PT, |R0|, +INF , PT ;  /* 0x7f8000000000780b */ /* 0x000fe40003f3d200 */
[----:B------:R-:W-:-:S04]  /*0410*/  LOP3.LUT P0, RZ, R6, 0x7fffffff, RZ, 0xc0, !PT ;  /* 0x7fffffff06ff7812 */ /* 0x000fc8000780c0ff */
[----:B------:R-:W-:-:S13]  /*0420*/  PLOP3.LUT P0, PT, P1, P0, PT, 0x2f, 0xf2 ;  /* 0x0000000000f2781c */ /* 0x000fda0000f00577 */
[----:B------:R-:W-:Y:S05]  /*0430*/  @P0 BREAK.RELIABLE B2 ;  /* 0x0000000000020942 */ /* 0x000fea0003800100 */
[----:B------:R-:W-:Y:S05]  /*0440*/  @P0 BRA `(.L_x_8) ;  /* 0x0000000000f40947 */ /* 0x000fea0003800000 */
[----:B------:R-:W-:-:S13]  /*0450*/  ISETP.GE.AND P0, PT, R8, RZ, PT ;  /* 0x000000ff0800720c */ /* 0x000fda0003f06270 */
[----:B------:R-:W-:Y:S02]  /*0460*/  @P0 IMAD.MOV.U32 R6, RZ, RZ, RZ ;  /* 0x000000ffff060224 */ /* 0x000fe400078e00ff */
[----:B------:R-:W-:Y:S01]  /*0470*/  @!P0 FFMA R5, R0, 1.84467440737095516160e+19, RZ ;  /* 0x5f80000000058823 */ /* 0x000fe200000000ff */
[----:B------:R-:W-:-:S07]  /*0480*/  @!P0 IMAD.MOV.U32 R6, RZ, RZ, -0x40 ;  /* 0xffffffc0ff068424 */ /* 0x000fce00078e00ff */
.L_x_4:
[----:B------:R-:W-:Y:S05]  /*0490*/  BSYNC.RELIABLE B2 ;  /* 0x0000000000027941 */ /* 0x000fea0003800100 */
.L_x_3:
[----:B------:R-:W-:Y:S01]  /*04a0*/  UMOV UR4, 0x40400000 ;  /* 0x4040000000047882 */ /* 0x000fe20000000000 */
[----:B------:R-:W-:Y:S01]  /*04b0*/  VIADD R7, R7, 0xffffff81 ;  /* 0xffffff8107077836 */ /* 0x000fe20000000000 */
[----:B------:R-:W-:Y:S01]  /*04c0*/  UIADD3 UR4, UPT, UPT, UR4, -0x800000, URZ ;  /* 0xff80000004047890 */ /* 0x000fe2000fffe0ff */
[----:B------:R-:W-:Y:S02]  /*04d0*/  BSSY.RECONVERGENT B2, `(.L_x_9) ;  /* 0x0000033000027945 */ /* 0x000fe40003800200 */
[----:B------:R-:W-:Y:S01]  /*04e0*/  IMAD R0, R7, -0x800000, R5 ;  /* 0xff80000007007824 */ /* 0x000fe200078e0205 */
[----:B------:R-:W-:Y:S02]  /*04f0*/  IADD3 R6, PT, PT, R6, -0x1, R7 ;  /* 0xffffffff06067810 */ /* 0x000fe40007ffe007 */
[----:B------:R-:W-:-:S03]  /*0500*/  FADD.FTZ R9, -RZ, -UR4 ;  /* 0x80000004ff097e21 */ /* 0x000fc60008010100 */
[----:B------:R-:W0:Y:S02]  /*0510*/  MUFU.RCP R8, UR4 ;  /* 0x0000000400087d08 */ /* 0x000e240008001000 */
[----:B0-----:R-:W-:-:S04]  /*0520*/  FFMA R11, R8, R9, 1 ;  /* 0x3f800000080b7423 */ /* 0x001fc80000000009 */
[----:B------:R-:W-:-:S04]  /*0530*/  FFMA R11, R8, R11, R8 ;  /* 0x0000000b080b7223 */ /* 0x000fc80000000008 */
[----:B------:R-:W-:-:S04]  /*0540*/  FFMA R8, R0, R11, RZ ;  /* 0x0000000b00087223 */ /* 0x000fc800000000ff */
[----:B------:R-:W-:-:S04]  /*0550*/  FFMA R5, R9, R8, R0 ;  /* 0x0000000809057223 */ /* 0x000fc80000000000 */
[----:B------:R-:W-:-:S04]  /*0560*/  FFMA R8, R11, R5, R8 ;  /* 0x000000050b087223 */ /* 0x000fc80000000008 */
[----:B------:R-:W-:-:S04]  /*0570*/  FFMA R9, R9, R8, R0 ;  /* 0x0000000809097223 */ /* 0x000fc80000000000 */
[----:B------:R-:W-:-:S05]  /*0580*/  FFMA R5, R11, R9, R8 ;  /* 0x000000090b057223 */ /* 0x000fca0000000008 */
[----:B------:R-:W-:-:S04]  /*0590*/  SHF.R.U32.HI R0, RZ, 0x17, R5 ;  /* 0x00000017ff007819 */ /* 0x000fc80000011605 */
[----:B------:R-:W-:-:S05]  /*05a0*/  LOP3.LUT R0, R0, 0xff, RZ, 0xc0, !PT ;  /* 0x000000ff00007812 */ /* 0x000fca00078ec0ff */
[----:B------:R-:W-:-:S04]  /*05b0*/  IMAD.IADD R10, R0, 0x1, R6 ;  /* 0x00000001000a7824 */ /* 0x000fc800078e0206 */
[----:B------:R-:W-:-:S05]  /*05c0*/  VIADD R0, R10, 0xffffffff ;  /* 0xffffffff0a007836 */ /* 0x000fca0000000000 */
[----:B------:R-:W-:-:S13]  /*05d0*/  ISETP.GE.U32.AND P0, PT, R0, 0xfe, PT ;  /* 0x000000fe0000780c */ /* 0x000fda0003f06070 */
[----:B------:R-:W-:Y:S05]  /*05e0*/  @!P0 BRA `(.L_x_10) ;  /* 0x0000000000808947 */ /* 0x000fea0003800000 */
[----:B------:R-:W-:-:S13]  /*05f0*/  ISETP.GT.AND P0, PT, R10, 0xfe, PT ;  /* 0x000000fe0a00780c */ /* 0x000fda0003f04270 */
[----:B------:R-:W-:Y:S05]  /*0600*/  @P0 BRA `(.L_x_11) ;  /* 0x00000000006c0947 */ /* 0x000fea0003800000 */
[----:B------:R-:W-:-:S13]  /*0610*/  ISETP.GE.AND P0, PT, R10, 0x1, PT ;  /* 0x000000010a00780c */ /* 0x000fda0003f06270 */
[----:B------:R-:W-:Y:S05]  /*0620*/  @P0 BRA `(.L_x_12) ;  /* 0x0000000000740947 */ /* 0x000fea0003800000 */
[----:B------:R-:W-:Y:S02]  /*0630*/  ISETP.GE.AND P0, PT, R10, -0x18, PT ;  /* 0xffffffe80a00780c */ /* 0x000fe40003f06270 */
[----:B------:R-:W-:-:S11]  /*0640*/  LOP3.LUT R5, R5, 0x80000000, RZ, 0xc0, !PT ;  /* 0x8000000005057812 */ /* 0x000fd600078ec0ff */
[----:B------:R-:W-:Y:S05]  /*0650*/  @!P0 BRA `(.L_x_12) ;  /* 0x0000000000688947 */ /* 0x000fea0003800000 */
[CCC-:B------:R-:W-:Y:S01]  /*0660*/  FFMA.RZ R0, R11.reuse, R9.reuse, R8.reuse ;  /* 0x000000090b007223 */ /* 0x1c0fe2000000c008 */
[C---:B------:R-:W-:Y:S01]  /*0670*/  VIADD R7, R10.reuse, 0x20 ;  /* 0x000000200a077836 */ /* 0x040fe20000000000 */
[C---:B------:R-:W-:Y:S02]  /*0680*/  ISETP.NE.AND P2, PT, R10.reuse, RZ, PT ;  /* 0x000000ff0a00720c */ /* 0x040fe40003f45270 */
[----:B------:R-:W-:Y:S02]  /*0690*/  ISETP.NE.AND P1, PT, R10, RZ, PT ;  /* 0x000000ff0a00720c */ /* 0x000fe40003f25270 */
[----:B------:R-:W-:Y:S01]  /*06a0*/  LOP3.LUT R6, R0, 0x7fffff, RZ, 0xc0, !PT ;  /* 0x007fffff00067812 */ /* 0x000fe200078ec0ff */
[CCC-:B------:R-:W-:Y:S01]  /*06b0*/  FFMA.RP R0, R11.reuse, R9.reuse, R8.reuse ;  /* 0x000000090b007223 */ /* 0x1c0fe20000008008 */
[----:B------:R-:W-:Y:S01]  /*06c0*/  FFMA.RM R11, R11, R9, R8 ;  /* 0x000000090b0b7223 */ /* 0x000fe20000004008 */
[----:B------:R-:W-:Y:S01]  /*06d0*/  IMAD.MOV R9, RZ, RZ, -R10 ;  /* 0x000000ffff097224 */ /* 0x000fe200078e0a0a */
[----:B------:R-:W-:-:S03]  /*06e0*/  LOP3.LUT R6, R6, 0x800000, RZ, 0xfc, !PT ;  /* 0x0080000006067812 */ /* 0x000fc600078efcff */
[----:B------:R-:W-:Y:S02]  /*06f0*/  FSETP.NEU.FTZ.AND P0, PT, R0, R11, PT ;  /* 0x0000000b0000720b */ /* 0x000fe40003f1d000 */
[----:B------:R-:W-:Y:S02]  /*0700*/  SHF.L.U32 R7, R6, R7, RZ ;  /* 0x0000000706077219 */ /* 0x000fe400000006ff */
[----:B------:R-:W-:Y:S02]  /*0710*/  SEL R9, R9, RZ, P2 ;  /* 0x000000ff09097207 */ /* 0x000fe40001000000 */
[----:B------:R-:W-:Y:S02]  /*0720*/  ISETP.NE.AND P1, PT, R7, RZ, P1 ;  /* 0x000000ff0700720c */ /* 0x000fe40000f25270 */
[----:B------:R-:W-:Y:S02]  /*0730*/  SHF.R.U32.HI R9, RZ, R9, R6 ;  /* 0x00000009ff097219 */ /* 0x000fe40000011606 */
[----:B------:R-:W-:-:S02]  /*0740*/  PLOP3.LUT P0, PT, P0, P1, PT, 0xf8, 0x8f ;  /* 0x00000000008f781c */ /* 0x000fc40000703f70 */
[----:B------:R-:W-:Y:S02]  /*0750*/  SHF.R.U32.HI R7, RZ, 0x1, R9 ;  /* 0x00000001ff077819 */ /* 0x000fe40000011609 */
[----:B------:R-:W-:-:S04]  /*0760*/  SEL R0, RZ, 0x1, !P0 ;  /* 0x00000001ff007807 */ /* 0x000fc80004000000 */
[----:B------:R-:W-:-:S04]  /*0770*/  LOP3.LUT R0, R0, 0x1, R7, 0xf8, !PT ;  /* 0x0000000100007812 */ /* 0x000fc800078ef807 */
[----:B------:R-:W-:-:S05]  /*0780*/  LOP3.LUT R0, R0, R9, RZ, 0xc0, !PT ;  /* 0x0000000900007212 */ /* 0x000fca00078ec0ff */
[----:B------:R-:W-:-:S05]  /*0790*/  IMAD.IADD R0, R7, 0x1, R0 ;  /* 0x0000000107007824 */ /* 0x000fca00078e0200 */
[----:B------:R-:W-:Y:S01]  /*07a0*/  LOP3.LUT R5, R0, R5, RZ, 0xfc, !PT ;  /* 0x0000000500057212 */ /* 0x000fe200078efcff */
[----:B------:R-:W-:Y:S06]  /*07b0*/  BRA `(.L_x_12) ;  /* 0x0000000000107947 */ /* 0x000fec0003800000 */
.L_x_11:
[----:B------:R-:W-:-:S04]  /*07c0*/  LOP3.LUT R5, R5, 0x80000000, RZ, 0xc0, !PT ;  /* 0x8000000005057812 */ /* 0x000fc800078ec0ff */
[----:B------:R-:W-:Y:S01]  /*07d0*/  LOP3.LUT R5, R5, 0x7f800000, RZ, 0xfc, !PT ;  /* 0x7f80000005057812 */ /* 0x000fe200078efcff */
[----:B------:R-:W-:Y:S06]  /*07e0*/  BRA `(.L_x_12) ;  /* 0x0000000000047947 */ /* 0x000fec0003800000 */
.L_x_10:
[----:B------:R-:W-:-:S07]  /*07f0*/  IMAD R5, R6, 0x800000, R5 ;  /* 0x0080000006057824 */ /* 0x000fce00078e0205 */
.L_x_12:
[----:B------:R-:W-:Y:S05]  /*0800*/  BSYNC.RECONVERGENT B2 ;  /* 0x0000000000027941 */ /* 0x000fea0003800200 */
.L_x_9:
[----:B------:R-:W-:Y:S05]  /*0810*/  BRA `(.L_x_13) ;  /* 0x0000000000207947 */ /* 0x000fea0003800000 */
.L_x_8:
[----:B------:R-:W-:-:S04]  /*0820*/  LOP3.LUT R5, R6, 0x80000000, R5, 0x48, !PT ;  /* 0x8000000006057812 */ /* 0x000fc800078e4805 */
[----:B------:R-:W-:Y:S01]  /*0830*/  LOP3.LUT R5, R5, 0x7f800000, RZ, 0xfc, !PT ;  /* 0x7f80000005057812 */ /* 0x000fe200078efcff */
[----:B------:R-:W-:Y:S06]  /*0840*/  BRA `(.L_x_13) ;  /* 0x0000000000147947 */ /* 0x000fec0003800000 */
.L_x_7:
[----:B------:R-:W-:Y:S01]  /*0850*/  LOP3.LUT R5, R6, 0x80000000, R5, 0x48, !PT ;  /* 0x8000000006057812 */ /* 0x000fe200078e4805 */
[----:B------:R-:W-:Y:S06]  /*0860*/  BRA `(.L_x_13) ;  /* 0x00000000000c7947 */ /* 0x000fec0003800000 */
.L_x_6:
[----:B------:R-:W0:Y:S01]  /*0870*/  MUFU.RSQ R5, -QNAN ;  /* 0xffc0000000057908 */ /* 0x000e220000001400 */
[----:B------:R-:W-:Y:S05]  /*0880*/  BRA `(.L_x_13) ;  /* 0x0000000000047947 */ /* 0x000fea0003800000 */
.L_x_5:
[----:B------:R-:W-:-:S07]  /*0890*/  FADD.FTZ R5, R0, 3 ;  /* 0x4040000000057421 */ /* 0x000fce0000010000 */
.L_x_13:
[----:B------:R-:W-:Y:S05]  /*08a0*/  BSYNC.RECONVERGENT B0 ;  /* 0x0000000000007941 */ /* 0x000fea0003800200 */
.L_x_2:
[----:B0-----:R-:W-:Y:S02]  /*08b0*/  IMAD.MOV.U32 R9, RZ, RZ, R5 ;  /* 0x000000ffff097224 */ /* 0x001fe400078e0005 */
[----:B------:R-:W-:-:S04]  /*08c0*/  IMAD.MOV.U32 R5, RZ, RZ, 0x0 ;  /* 0x00000000ff057424 */ /* 0x000fc800078e00ff */
[----:B------:R-:W-:Y:S05]  /*08d0*/  RET.REL.NODEC R4 `(_Z13stencil_basicPKfPfi) ;  /* 0xfffffff404c87950 */ /* 0x000fea0003c3ffff */
.L_x_14:
[----:B------:R-:W-:-:S00]  /*08e0*/  BRA `(.L_x_14) ;  /* 0xfffffffc00fc7947 */ /* 0x000fc0000383ffff */
[----:B------:R-:W-:-:S00]  /*08f0*/  NOP ;  /* 0x0000000000007918 */ /* 0x000fc00000000000 */
        /* <DEDUP_REMOVED lines=8> */
.L_x_15:


//--------------------- .nv.shared.reserved.0     --------------------------
	.section	.nv.shared.reserved.0,"aw",@nobits
	.weak		__nv_reservedSMEM_offset_0_alias
	.size		__nv_reservedSMEM_offset_0_alias, 0, 64
	.other		__nv_reservedSMEM_offset_0_alias,@"STO_CUDA_RESERVED_SHARED STV_DEFAULT"
__nv_reservedSMEM_offset_0_alias:
	.zero		0
	.zero		64


//--------------------- .nv.constant0._Z13stencil_basicPKfPfi --------------------------
	.section	.nv.constant0._Z13stencil_basicPKfPfi,"a",@progbits
	.sectionflags	@""
	.align	4
.nv.constant0._Z13stencil_basicPKfPfi:
	.zero		916


//--------------------- SYMBOLS --------------------------

	.type		.nv.reservedSmem.offset0,@object
	.size		.nv.reservedSmem.offset0,0x4
